//
// Generated by NVIDIA NVVM Compiler
//
// Compiler Build ID: CL-36424714
// Cuda compilation tools, release 13.0, V13.0.88
// Based on NVVM 20.0.0
//

.version 9.0
.target sm_100
.address_size 64

	// .globl	mymatmul_kernel0
// _ZZ16mymatmul_kernel0E11data_shared has been demoted
// _ZZ16mymatmul_kernel0E13kernel_shared has been demoted

.visible .entry mymatmul_kernel0(
	.param .u64 .ptr .align 1 mymatmul_kernel0_param_0,
	.param .u64 .ptr .align 1 mymatmul_kernel0_param_1,
	.param .u64 .ptr .align 1 mymatmul_kernel0_param_2
)
.maxntid 32
{
	.local .align 16 .b8 	__local_depot0[2048];
	.reg .b64 	%SP;
	.reg .b64 	%SPL;
	.reg .pred 	%p<6>;
	.reg .b32 	%r<126>;
	.reg .b32 	%f<244>;
	.reg .b64 	%rd<51>;
	// demoted variable
	.shared .align 4 .b8 _ZZ16mymatmul_kernel0E11data_shared[32768];
	// demoted variable
	.shared .align 4 .b8 _ZZ16mymatmul_kernel0E13kernel_shared[2048];
	mov.u64 	%SPL, __local_depot0;
	ld.param.u64 	%rd9, [mymatmul_kernel0_param_0];
	ld.param.u64 	%rd10, [mymatmul_kernel0_param_1];
	ld.param.u64 	%rd8, [mymatmul_kernel0_param_2];
	cvta.to.global.u64 	%rd1, %rd9;
	cvta.to.global.u64 	%rd2, %rd10;
	add.u64 	%rd3, %SPL, 0;
	add.s64 	%rd50, %rd3, 1024;
	mov.f32 	%f17, 0f00000000;
	st.local.v4.f32 	[%rd3], {%f17, %f17, %f17, %f17};
	st.local.v4.f32 	[%rd3+512], {%f17, %f17, %f17, %f17};
	st.local.v4.f32 	[%rd3+1024], {%f17, %f17, %f17, %f17};
	st.local.v4.f32 	[%rd3+1536], {%f17, %f17, %f17, %f17};
	st.local.v4.f32 	[%rd3+128], {%f17, %f17, %f17, %f17};
	st.local.v4.f32 	[%rd3+640], {%f17, %f17, %f17, %f17};
	st.local.v4.f32 	[%rd3+1152], {%f17, %f17, %f17, %f17};
	st.local.v4.f32 	[%rd3+1664], {%f17, %f17, %f17, %f17};
	st.local.v4.f32 	[%rd3+256], {%f17, %f17, %f17, %f17};
	st.local.v4.f32 	[%rd3+768], {%f17, %f17, %f17, %f17};
	st.local.v4.f32 	[%rd3+1280], {%f17, %f17, %f17, %f17};
	st.local.v4.f32 	[%rd3+1792], {%f17, %f17, %f17, %f17};
	st.local.v4.f32 	[%rd3+384], {%f17, %f17, %f17, %f17};
	st.local.v4.f32 	[%rd3+896], {%f17, %f17, %f17, %f17};
	st.local.v4.f32 	[%rd3+1408], {%f17, %f17, %f17, %f17};
	st.local.v4.f32 	[%rd3+1920], {%f17, %f17, %f17, %f17};
	st.local.v4.f32 	[%rd3+16], {%f17, %f17, %f17, %f17};
	st.local.v4.f32 	[%rd3+528], {%f17, %f17, %f17, %f17};
	st.local.v4.f32 	[%rd3+1040], {%f17, %f17, %f17, %f17};
	st.local.v4.f32 	[%rd3+1552], {%f17, %f17, %f17, %f17};
	st.local.v4.f32 	[%rd3+144], {%f17, %f17, %f17, %f17};
	st.local.v4.f32 	[%rd3+656], {%f17, %f17, %f17, %f17};
	st.local.v4.f32 	[%rd3+1168], {%f17, %f17, %f17, %f17};
	st.local.v4.f32 	[%rd3+1680], {%f17, %f17, %f17, %f17};
	st.local.v4.f32 	[%rd3+272], {%f17, %f17, %f17, %f17};
	st.local.v4.f32 	[%rd3+784], {%f17, %f17, %f17, %f17};
	st.local.v4.f32 	[%rd3+1296], {%f17, %f17, %f17, %f17};
	st.local.v4.f32 	[%rd3+1808], {%f17, %f17, %f17, %f17};
	st.local.v4.f32 	[%rd3+400], {%f17, %f17, %f17, %f17};
	st.local.v4.f32 	[%rd3+912], {%f17, %f17, %f17, %f17};
	st.local.v4.f32 	[%rd3+1424], {%f17, %f17, %f17, %f17};
	st.local.v4.f32 	[%rd3+1936], {%f17, %f17, %f17, %f17};
	st.local.v4.f32 	[%rd3+32], {%f17, %f17, %f17, %f17};
	st.local.v4.f32 	[%rd3+544], {%f17, %f17, %f17, %f17};
	st.local.v4.f32 	[%rd3+1056], {%f17, %f17, %f17, %f17};
	st.local.v4.f32 	[%rd3+1568], {%f17, %f17, %f17, %f17};
	st.local.v4.f32 	[%rd3+160], {%f17, %f17, %f17, %f17};
	st.local.v4.f32 	[%rd3+672], {%f17, %f17, %f17, %f17};
	st.local.v4.f32 	[%rd3+1184], {%f17, %f17, %f17, %f17};
	st.local.v4.f32 	[%rd3+1696], {%f17, %f17, %f17, %f17};
	st.local.v4.f32 	[%rd3+288], {%f17, %f17, %f17, %f17};
	st.local.v4.f32 	[%rd3+800], {%f17, %f17, %f17, %f17};
	st.local.v4.f32 	[%rd3+1312], {%f17, %f17, %f17, %f17};
	st.local.v4.f32 	[%rd3+1824], {%f17, %f17, %f17, %f17};
	st.local.v4.f32 	[%rd3+416], {%f17, %f17, %f17, %f17};
	st.local.v4.f32 	[%rd3+928], {%f17, %f17, %f17, %f17};
	st.local.v4.f32 	[%rd3+1440], {%f17, %f17, %f17, %f17};
	st.local.v4.f32 	[%rd3+1952], {%f17, %f17, %f17, %f17};
	st.local.v4.f32 	[%rd3+48], {%f17, %f17, %f17, %f17};
	st.local.v4.f32 	[%rd3+560], {%f17, %f17, %f17, %f17};
	st.local.v4.f32 	[%rd3+1072], {%f17, %f17, %f17, %f17};
	st.local.v4.f32 	[%rd3+1584], {%f17, %f17, %f17, %f17};
	st.local.v4.f32 	[%rd3+176], {%f17, %f17, %f17, %f17};
	st.local.v4.f32 	[%rd3+688], {%f17, %f17, %f17, %f17};
	st.local.v4.f32 	[%rd3+1200], {%f17, %f17, %f17, %f17};
	st.local.v4.f32 	[%rd3+1712], {%f17, %f17, %f17, %f17};
	st.local.v4.f32 	[%rd3+304], {%f17, %f17, %f17, %f17};
	st.local.v4.f32 	[%rd3+816], {%f17, %f17, %f17, %f17};
	st.local.v4.f32 	[%rd3+1328], {%f17, %f17, %f17, %f17};
	st.local.v4.f32 	[%rd3+1840], {%f17, %f17, %f17, %f17};
	st.local.v4.f32 	[%rd3+432], {%f17, %f17, %f17, %f17};
	st.local.v4.f32 	[%rd3+944], {%f17, %f17, %f17, %f17};
	st.local.v4.f32 	[%rd3+1456], {%f17, %f17, %f17, %f17};
	st.local.v4.f32 	[%rd3+1968], {%f17, %f17, %f17, %f17};
	st.local.v4.f32 	[%rd3+64], {%f17, %f17, %f17, %f17};
	st.local.v4.f32 	[%rd3+576], {%f17, %f17, %f17, %f17};
	st.local.v4.f32 	[%rd3+1088], {%f17, %f17, %f17, %f17};
	st.local.v4.f32 	[%rd3+1600], {%f17, %f17, %f17, %f17};
	st.local.v4.f32 	[%rd3+192], {%f17, %f17, %f17, %f17};
	st.local.v4.f32 	[%rd3+704], {%f17, %f17, %f17, %f17};
	st.local.v4.f32 	[%rd3+1216], {%f17, %f17, %f17, %f17};
	st.local.v4.f32 	[%rd3+1728], {%f17, %f17, %f17, %f17};
	st.local.v4.f32 	[%rd3+320], {%f17, %f17, %f17, %f17};
	st.local.v4.f32 	[%rd3+832], {%f17, %f17, %f17, %f17};
	st.local.v4.f32 	[%rd3+1344], {%f17, %f17, %f17, %f17};
	st.local.v4.f32 	[%rd3+1856], {%f17, %f17, %f17, %f17};
	st.local.v4.f32 	[%rd3+448], {%f17, %f17, %f17, %f17};
	st.local.v4.f32 	[%rd3+960], {%f17, %f17, %f17, %f17};
	st.local.v4.f32 	[%rd3+1472], {%f17, %f17, %f17, %f17};
	st.local.v4.f32 	[%rd3+1984], {%f17, %f17, %f17, %f17};
	st.local.v4.f32 	[%rd3+80], {%f17, %f17, %f17, %f17};
	st.local.v4.f32 	[%rd3+592], {%f17, %f17, %f17, %f17};
	st.local.v4.f32 	[%rd3+1104], {%f17, %f17, %f17, %f17};
	st.local.v4.f32 	[%rd3+1616], {%f17, %f17, %f17, %f17};
	st.local.v4.f32 	[%rd3+208], {%f17, %f17, %f17, %f17};
	st.local.v4.f32 	[%rd3+720], {%f17, %f17, %f17, %f17};
	st.local.v4.f32 	[%rd3+1232], {%f17, %f17, %f17, %f17};
	st.local.v4.f32 	[%rd3+1744], {%f17, %f17, %f17, %f17};
	st.local.v4.f32 	[%rd3+336], {%f17, %f17, %f17, %f17};
	st.local.v4.f32 	[%rd3+848], {%f17, %f17, %f17, %f17};
	st.local.v4.f32 	[%rd3+1360], {%f17, %f17, %f17, %f17};
	st.local.v4.f32 	[%rd3+1872], {%f17, %f17, %f17, %f17};
	st.local.v4.f32 	[%rd3+464], {%f17, %f17, %f17, %f17};
	st.local.v4.f32 	[%rd3+976], {%f17, %f17, %f17, %f17};
	st.local.v4.f32 	[%rd3+1488], {%f17, %f17, %f17, %f17};
	st.local.v4.f32 	[%rd3+2000], {%f17, %f17, %f17, %f17};
	st.local.v4.f32 	[%rd3+96], {%f17, %f17, %f17, %f17};
	st.local.v4.f32 	[%rd3+608], {%f17, %f17, %f17, %f17};
	st.local.v4.f32 	[%rd3+1120], {%f17, %f17, %f17, %f17};
	st.local.v4.f32 	[%rd3+1632], {%f17, %f17, %f17, %f17};
	st.local.v4.f32 	[%rd3+224], {%f17, %f17, %f17, %f17};
	st.local.v4.f32 	[%rd3+736], {%f17, %f17, %f17, %f17};
	st.local.v4.f32 	[%rd3+1248], {%f17, %f17, %f17, %f17};
	st.local.v4.f32 	[%rd3+1760], {%f17, %f17, %f17, %f17};
	st.local.v4.f32 	[%rd3+352], {%f17, %f17, %f17, %f17};
	st.local.v4.f32 	[%rd3+864], {%f17, %f17, %f17, %f17};
	st.local.v4.f32 	[%rd3+1376], {%f17, %f17, %f17, %f17};
	st.local.v4.f32 	[%rd3+1888], {%f17, %f17, %f17, %f17};
	st.local.v4.f32 	[%rd3+480], {%f17, %f17, %f17, %f17};
	st.local.v4.f32 	[%rd3+992], {%f17, %f17, %f17, %f17};
	st.local.v4.f32 	[%rd3+1504], {%f17, %f17, %f17, %f17};
	st.local.v4.f32 	[%rd3+2016], {%f17, %f17, %f17, %f17};
	st.local.v4.f32 	[%rd3+112], {%f17, %f17, %f17, %f17};
	st.local.v4.f32 	[%rd3+624], {%f17, %f17, %f17, %f17};
	st.local.v4.f32 	[%rd3+1136], {%f17, %f17, %f17, %f17};
	st.local.v4.f32 	[%rd3+1648], {%f17, %f17, %f17, %f17};
	st.local.v4.f32 	[%rd3+240], {%f17, %f17, %f17, %f17};
	st.local.v4.f32 	[%rd3+752], {%f17, %f17, %f17, %f17};
	st.local.v4.f32 	[%rd3+1264], {%f17, %f17, %f17, %f17};
	st.local.v4.f32 	[%rd3+1776], {%f17, %f17, %f17, %f17};
	st.local.v4.f32 	[%rd3+368], {%f17, %f17, %f17, %f17};
	st.local.v4.f32 	[%rd3+880], {%f17, %f17, %f17, %f17};
	st.local.v4.f32 	[%rd3+1392], {%f17, %f17, %f17, %f17};
	st.local.v4.f32 	[%rd3+1904], {%f17, %f17, %f17, %f17};
	st.local.v4.f32 	[%rd3+496], {%f17, %f17, %f17, %f17};
	st.local.v4.f32 	[%rd3+1008], {%f17, %f17, %f17, %f17};
	st.local.v4.f32 	[%rd3+1520], {%f17, %f17, %f17, %f17};
	st.local.v4.f32 	[%rd3+2032], {%f17, %f17, %f17, %f17};
	mov.u32 	%r1, %tid.x;
	shl.b32 	%r2, %r1, 6;
	or.b32  	%r81, %r2, %r1;
	and.b32  	%r3, %r81, 1039;
	mov.u32 	%r82, %ctaid.x;
	shl.b32 	%r83, %r82, 5;
	or.b32  	%r4, %r83, %r1;
	shl.b32 	%r84, %r1, 2;
	mov.u32 	%r85, _ZZ16mymatmul_kernel0E13kernel_shared;
	add.s32 	%r5, %r85, %r84;
	or.b32  	%r6, %r3, 28672;
	or.b32  	%r7, %r3, 26624;
	or.b32  	%r8, %r3, 20480;
	or.b32  	%r9, %r3, 18432;
	or.b32  	%r10, %r3, 16384;
	or.b32  	%r11, %r3, 14336;
	or.b32  	%r12, %r3, 10240;
	or.b32  	%r13, %r3, 4096;
	mov.u32 	%r86, _ZZ16mymatmul_kernel0E11data_shared;
	add.s32 	%r87, %r84, %r86;
	add.s32 	%r14, %r87, 1024;
	or.b32  	%r15, %r3, 2048;
	mov.b32 	%r103, 0;
$L__BB0_1:
	bar.sync 	0;
	shl.b32 	%r89, %r103, 4;
	add.s32 	%r120, %r3, %r89;
	add.s32 	%r119, %r120, 30720;
	add.s32 	%r118, %r6, %r89;
	add.s32 	%r117, %r7, %r89;
	add.s32 	%r116, %r120, 24576;
	add.s32 	%r115, %r120, 22528;
	add.s32 	%r114, %r8, %r89;
	add.s32 	%r113, %r9, %r89;
	add.s32 	%r112, %r10, %r89;
	add.s32 	%r111, %r11, %r89;
	add.s32 	%r110, %r120, 12288;
	add.s32 	%r109, %r12, %r89;
	add.s32 	%r108, %r120, 8192;
	add.s32 	%r107, %r120, 6144;
	add.s32 	%r106, %r13, %r89;
	add.s32 	%r104, %r15, %r89;
	mov.b32 	%r121, 1024;
	mov.u32 	%r105, %r14;
$L__BB0_2:
	mul.wide.u32 	%rd12, %r120, 4;
	add.s64 	%rd13, %rd1, %rd12;
	mul.wide.u32 	%rd14, %r119, 4;
	add.s64 	%rd15, %rd1, %rd14;
	mul.wide.u32 	%rd16, %r118, 4;
	add.s64 	%rd17, %rd1, %rd16;
	mul.wide.u32 	%rd18, %r117, 4;
	add.s64 	%rd19, %rd1, %rd18;
	mul.wide.u32 	%rd20, %r116, 4;
	add.s64 	%rd21, %rd1, %rd20;
	mul.wide.u32 	%rd22, %r115, 4;
	add.s64 	%rd23, %rd1, %rd22;
	mul.wide.u32 	%rd24, %r114, 4;
	add.s64 	%rd25, %rd1, %rd24;
	mul.wide.u32 	%rd26, %r113, 4;
	add.s64 	%rd27, %rd1, %rd26;
	mul.wide.u32 	%rd28, %r112, 4;
	add.s64 	%rd29, %rd1, %rd28;
	mul.wide.u32 	%rd30, %r111, 4;
	add.s64 	%rd31, %rd1, %rd30;
	mul.wide.u32 	%rd32, %r110, 4;
	add.s64 	%rd33, %rd1, %rd32;
	mul.wide.u32 	%rd34, %r109, 4;
	add.s64 	%rd35, %rd1, %rd34;
	mul.wide.u32 	%rd36, %r108, 4;
	add.s64 	%rd37, %rd1, %rd36;
	mul.wide.u32 	%rd38, %r107, 4;
	add.s64 	%rd39, %rd1, %rd38;
	mul.wide.u32 	%rd40, %r106, 4;
	add.s64 	%rd41, %rd1, %rd40;
	mul.wide.u32 	%rd42, %r104, 4;
	add.s64 	%rd43, %rd1, %rd42;
	ld.global.nc.f32 	%f18, [%rd13];
	st.shared.f32 	[%r105+-1024], %f18;
	ld.global.nc.f32 	%f19, [%rd43];
	st.shared.f32 	[%r105+-896], %f19;
	ld.global.nc.f32 	%f20, [%rd41];
	st.shared.f32 	[%r105+-768], %f20;
	ld.global.nc.f32 	%f21, [%rd39];
	st.shared.f32 	[%r105+-640], %f21;
	ld.global.nc.f32 	%f22, [%rd37];
	st.shared.f32 	[%r105+-512], %f22;
	ld.global.nc.f32 	%f23, [%rd35];
	st.shared.f32 	[%r105+-384], %f23;
	ld.global.nc.f32 	%f24, [%rd33];
	st.shared.f32 	[%r105+-256], %f24;
	ld.global.nc.f32 	%f25, [%rd31];
	st.shared.f32 	[%r105+-128], %f25;
	ld.global.nc.f32 	%f26, [%rd29];
	st.shared.f32 	[%r105], %f26;
	ld.global.nc.f32 	%f27, [%rd27];
	st.shared.f32 	[%r105+128], %f27;
	ld.global.nc.f32 	%f28, [%rd25];
	st.shared.f32 	[%r105+256], %f28;
	ld.global.nc.f32 	%f29, [%rd23];
	st.shared.f32 	[%r105+384], %f29;
	ld.global.nc.f32 	%f30, [%rd21];
	st.shared.f32 	[%r105+512], %f30;
	ld.global.nc.f32 	%f31, [%rd19];
	st.shared.f32 	[%r105+640], %f31;
	ld.global.nc.f32 	%f32, [%rd17];
	st.shared.f32 	[%r105+768], %f32;
	ld.global.nc.f32 	%f33, [%rd15];
	st.shared.f32 	[%r105+896], %f33;
	add.s32 	%r121, %r121, 2048;
	add.s32 	%r120, %r120, 32768;
	add.s32 	%r119, %r119, 32768;
	add.s32 	%r118, %r118, 32768;
	add.s32 	%r117, %r117, 32768;
	add.s32 	%r116, %r116, 32768;
	add.s32 	%r115, %r115, 32768;
	add.s32 	%r114, %r114, 32768;
	add.s32 	%r113, %r113, 32768;
	add.s32 	%r112, %r112, 32768;
	add.s32 	%r111, %r111, 32768;
	add.s32 	%r110, %r110, 32768;
	add.s32 	%r109, %r109, 32768;
	add.s32 	%r108, %r108, 32768;
	add.s32 	%r107, %r107, 32768;
	add.s32 	%r106, %r106, 32768;
	add.s32 	%r105, %r105, 2048;
	add.s32 	%r104, %r104, 32768;
	setp.ne.s32 	%p1, %r121, 33792;
	@%p1 bra 	$L__BB0_2;
	shl.b32 	%r91, %r103, 16;
	add.s32 	%r92, %r4, %r91;
	mul.wide.u32 	%rd44, %r92, 4;
	add.s64 	%rd45, %rd2, %rd44;
	ld.global.nc.f32 	%f34, [%rd45];
	st.shared.f32 	[%r5], %f34;
	ld.global.nc.f32 	%f35, [%rd45+16384];
	st.shared.f32 	[%r5+128], %f35;
	ld.global.nc.f32 	%f36, [%rd45+32768];
	st.shared.f32 	[%r5+256], %f36;
	ld.global.nc.f32 	%f37, [%rd45+49152];
	st.shared.f32 	[%r5+384], %f37;
	ld.global.nc.f32 	%f38, [%rd45+65536];
	st.shared.f32 	[%r5+512], %f38;
	ld.global.nc.f32 	%f39, [%rd45+81920];
	st.shared.f32 	[%r5+640], %f39;
	ld.global.nc.f32 	%f40, [%rd45+98304];
	st.shared.f32 	[%r5+768], %f40;
	ld.global.nc.f32 	%f41, [%rd45+114688];
	st.shared.f32 	[%r5+896], %f41;
	ld.global.nc.f32 	%f42, [%rd45+131072];
	st.shared.f32 	[%r5+1024], %f42;
	ld.global.nc.f32 	%f43, [%rd45+147456];
	st.shared.f32 	[%r5+1152], %f43;
	ld.global.nc.f32 	%f44, [%rd45+163840];
	st.shared.f32 	[%r5+1280], %f44;
	ld.global.nc.f32 	%f45, [%rd45+180224];
	st.shared.f32 	[%r5+1408], %f45;
	ld.global.nc.f32 	%f46, [%rd45+196608];
	st.shared.f32 	[%r5+1536], %f46;
	ld.global.nc.f32 	%f47, [%rd45+212992];
	st.shared.f32 	[%r5+1664], %f47;
	ld.global.nc.f32 	%f48, [%rd45+229376];
	st.shared.f32 	[%r5+1792], %f48;
	ld.global.nc.f32 	%f49, [%rd45+245760];
	st.shared.f32 	[%r5+1920], %f49;
	bar.sync 	0;
	mov.b32 	%r122, 0;
$L__BB0_4:
	add.s32 	%r94, %r122, %r2;
	shl.b32 	%r95, %r94, 2;
	mov.u32 	%r96, _ZZ16mymatmul_kernel0E11data_shared;
	add.s32 	%r97, %r96, %r95;
	ld.shared.f32 	%f1, [%r97];
	shl.b32 	%r70, %r122, 5;
	ld.shared.f32 	%f2, [%r97+8192];
	ld.shared.f32 	%f3, [%r97+16384];
	ld.shared.f32 	%f4, [%r97+24576];
	ld.shared.f32 	%f5, [%r97+64];
	ld.shared.f32 	%f6, [%r97+8256];
	ld.shared.f32 	%f7, [%r97+16448];
	ld.shared.f32 	%f8, [%r97+24640];
	ld.shared.f32 	%f9, [%r97+128];
	ld.shared.f32 	%f10, [%r97+8320];
	ld.shared.f32 	%f11, [%r97+16512];
	ld.shared.f32 	%f12, [%r97+24704];
	ld.shared.f32 	%f13, [%r97+192];
	ld.shared.f32 	%f14, [%r97+8384];
	ld.shared.f32 	%f15, [%r97+16576];
	ld.shared.f32 	%f16, [%r97+24768];
	mov.b32 	%r123, 0;
$L__BB0_5:
	mul.wide.u32 	%rd46, %r123, 4;
	add.s64 	%rd47, %rd3, %rd46;
	ld.local.v2.f32 	{%f50, %f51}, [%rd47];
	add.s32 	%r98, %r70, %r123;
	shl.b32 	%r99, %r98, 2;
	mov.u32 	%r100, _ZZ16mymatmul_kernel0E13kernel_shared;
	add.s32 	%r101, %r100, %r99;
	ld.shared.f32 	%f52, [%r101];
	fma.rn.f32 	%f53, %f1, %f52, %f50;
	ld.local.v2.f32 	{%f54, %f55}, [%rd47+512];
	fma.rn.f32 	%f56, %f2, %f52, %f54;
	ld.local.v2.f32 	{%f57, %f58}, [%rd47+1024];
	fma.rn.f32 	%f59, %f3, %f52, %f57;
	ld.local.v2.f32 	{%f60, %f61}, [%rd47+1536];
	fma.rn.f32 	%f62, %f4, %f52, %f60;
	ld.local.v2.f32 	{%f63, %f64}, [%rd47+128];
	fma.rn.f32 	%f65, %f5, %f52, %f63;
	ld.local.v2.f32 	{%f66, %f67}, [%rd47+640];
	fma.rn.f32 	%f68, %f6, %f52, %f66;
	ld.local.v2.f32 	{%f69, %f70}, [%rd47+1152];
	fma.rn.f32 	%f71, %f7, %f52, %f69;
	ld.local.v2.f32 	{%f72, %f73}, [%rd47+1664];
	fma.rn.f32 	%f74, %f8, %f52, %f72;
	ld.local.v2.f32 	{%f75, %f76}, [%rd47+256];
	fma.rn.f32 	%f77, %f9, %f52, %f75;
	ld.local.v2.f32 	{%f78, %f79}, [%rd47+768];
	fma.rn.f32 	%f80, %f10, %f52, %f78;
	ld.local.v2.f32 	{%f81, %f82}, [%rd47+1280];
	fma.rn.f32 	%f83, %f11, %f52, %f81;
	ld.local.v2.f32 	{%f84, %f85}, [%rd47+1792];
	fma.rn.f32 	%f86, %f12, %f52, %f84;
	ld.local.v2.f32 	{%f87, %f88}, [%rd47+384];
	fma.rn.f32 	%f89, %f13, %f52, %f87;
	ld.local.v2.f32 	{%f90, %f91}, [%rd47+896];
	fma.rn.f32 	%f92, %f14, %f52, %f90;
	ld.local.v2.f32 	{%f93, %f94}, [%rd47+1408];
	fma.rn.f32 	%f95, %f15, %f52, %f93;
	ld.local.v2.f32 	{%f96, %f97}, [%rd47+1920];
	fma.rn.f32 	%f98, %f16, %f52, %f96;
	ld.shared.f32 	%f99, [%r101+4];
	fma.rn.f32 	%f100, %f1, %f99, %f51;
	st.local.v2.f32 	[%rd47], {%f53, %f100};
	fma.rn.f32 	%f101, %f2, %f99, %f55;
	st.local.v2.f32 	[%rd47+512], {%f56, %f101};
	fma.rn.f32 	%f102, %f3, %f99, %f58;
	st.local.v2.f32 	[%rd47+1024], {%f59, %f102};
	fma.rn.f32 	%f103, %f4, %f99, %f61;
	st.local.v2.f32 	[%rd47+1536], {%f62, %f103};
	fma.rn.f32 	%f104, %f5, %f99, %f64;
	st.local.v2.f32 	[%rd47+128], {%f65, %f104};
	fma.rn.f32 	%f105, %f6, %f99, %f67;
	st.local.v2.f32 	[%rd47+640], {%f68, %f105};
	fma.rn.f32 	%f106, %f7, %f99, %f70;
	st.local.v2.f32 	[%rd47+1152], {%f71, %f106};
	fma.rn.f32 	%f107, %f8, %f99, %f73;
	st.local.v2.f32 	[%rd47+1664], {%f74, %f107};
	fma.rn.f32 	%f108, %f9, %f99, %f76;
	st.local.v2.f32 	[%rd47+256], {%f77, %f108};
	fma.rn.f32 	%f109, %f10, %f99, %f79;
	st.local.v2.f32 	[%rd47+768], {%f80, %f109};
	fma.rn.f32 	%f110, %f11, %f99, %f82;
	st.local.v2.f32 	[%rd47+1280], {%f83, %f110};
	fma.rn.f32 	%f111, %f12, %f99, %f85;
	st.local.v2.f32 	[%rd47+1792], {%f86, %f111};
	fma.rn.f32 	%f112, %f13, %f99, %f88;
	st.local.v2.f32 	[%rd47+384], {%f89, %f112};
	fma.rn.f32 	%f113, %f14, %f99, %f91;
	st.local.v2.f32 	[%rd47+896], {%f92, %f113};
	fma.rn.f32 	%f114, %f15, %f99, %f94;
	st.local.v2.f32 	[%rd47+1408], {%f95, %f114};
	fma.rn.f32 	%f115, %f16, %f99, %f97;
	st.local.v2.f32 	[%rd47+1920], {%f98, %f115};
	add.s32 	%r123, %r123, 2;
	setp.ne.s32 	%p2, %r123, 32;
	@%p2 bra 	$L__BB0_5;
	add.s32 	%r122, %r122, 1;
	setp.ne.s32 	%p3, %r122, 16;
	@%p3 bra 	$L__BB0_4;
	add.s32 	%r103, %r103, 1;
	setp.ne.s32 	%p4, %r103, 64;
	@%p4 bra 	$L__BB0_1;
	mad.lo.s32 	%r124, %r1, 16383, %r4;
	cvta.to.global.u64 	%rd5, %rd8;
	mov.b32 	%r125, 0;
$L__BB0_9:
	ld.local.v4.f32 	{%f116, %f117, %f118, %f119}, [%rd50+-1024];
	mul.wide.u32 	%rd48, %r124, 4;
	add.s64 	%rd49, %rd5, %rd48;
	st.global.f32 	[%rd49], %f116;
	ld.local.v4.f32 	{%f120, %f121, %f122, %f123}, [%rd50+-512];
	st.global.f32 	[%rd49+2097152], %f120;
	ld.local.v4.f32 	{%f124, %f125, %f126, %f127}, [%rd50];
	st.global.f32 	[%rd49+4194304], %f124;
	ld.local.v4.f32 	{%f128, %f129, %f130, %f131}, [%rd50+512];
	st.global.f32 	[%rd49+6291456], %f128;
	st.global.f32 	[%rd49+4], %f117;
	st.global.f32 	[%rd49+2097156], %f121;
	st.global.f32 	[%rd49+4194308], %f125;
	st.global.f32 	[%rd49+6291460], %f129;
	st.global.f32 	[%rd49+8], %f118;
	st.global.f32 	[%rd49+2097160], %f122;
	st.global.f32 	[%rd49+4194312], %f126;
	st.global.f32 	[%rd49+6291464], %f130;
	st.global.f32 	[%rd49+12], %f119;
	st.global.f32 	[%rd49+2097164], %f123;
	st.global.f32 	[%rd49+4194316], %f127;
	st.global.f32 	[%rd49+6291468], %f131;
	ld.local.v4.f32 	{%f132, %f133, %f134, %f135}, [%rd50+-1008];
	st.global.f32 	[%rd49+16], %f132;
	ld.local.v4.f32 	{%f136, %f137, %f138, %f139}, [%rd50+-496];
	st.global.f32 	[%rd49+2097168], %f136;
	ld.local.v4.f32 	{%f140, %f141, %f142, %f143}, [%rd50+16];
	st.global.f32 	[%rd49+4194320], %f140;
	ld.local.v4.f32 	{%f144, %f145, %f146, %f147}, [%rd50+528];
	st.global.f32 	[%rd49+6291472], %f144;
	st.global.f32 	[%rd49+20], %f133;
	st.global.f32 	[%rd49+2097172], %f137;
	st.global.f32 	[%rd49+4194324], %f141;
	st.global.f32 	[%rd49+6291476], %f145;
	st.global.f32 	[%rd49+24], %f134;
	st.global.f32 	[%rd49+2097176], %f138;
	st.global.f32 	[%rd49+4194328], %f142;
	st.global.f32 	[%rd49+6291480], %f146;
	st.global.f32 	[%rd49+28], %f135;
	st.global.f32 	[%rd49+2097180], %f139;
	st.global.f32 	[%rd49+4194332], %f143;
	st.global.f32 	[%rd49+6291484], %f147;
	ld.local.v4.f32 	{%f148, %f149, %f150, %f151}, [%rd50+-992];
	st.global.f32 	[%rd49+32], %f148;
	ld.local.v4.f32 	{%f152, %f153, %f154, %f155}, [%rd50+-480];
	st.global.f32 	[%rd49+2097184], %f152;
	ld.local.v4.f32 	{%f156, %f157, %f158, %f159}, [%rd50+32];
	st.global.f32 	[%rd49+4194336], %f156;
	ld.local.v4.f32 	{%f160, %f161, %f162, %f163}, [%rd50+544];
	st.global.f32 	[%rd49+6291488], %f160;
	st.global.f32 	[%rd49+36], %f149;
	st.global.f32 	[%rd49+2097188], %f153;
	st.global.f32 	[%rd49+4194340], %f157;
	st.global.f32 	[%rd49+6291492], %f161;
	st.global.f32 	[%rd49+40], %f150;
	st.global.f32 	[%rd49+2097192], %f154;
	st.global.f32 	[%rd49+4194344], %f158;
	st.global.f32 	[%rd49+6291496], %f162;
	st.global.f32 	[%rd49+44], %f151;
	st.global.f32 	[%rd49+2097196], %f155;
	st.global.f32 	[%rd49+4194348], %f159;
	st.global.f32 	[%rd49+6291500], %f163;
	ld.local.v4.f32 	{%f164, %f165, %f166, %f167}, [%rd50+-976];
	st.global.f32 	[%rd49+48], %f164;
	ld.local.v4.f32 	{%f168, %f169, %f170, %f171}, [%rd50+-464];
	st.global.f32 	[%rd49+2097200], %f168;
	ld.local.v4.f32 	{%f172, %f173, %f174, %f175}, [%rd50+48];
	st.global.f32 	[%rd49+4194352], %f172;
	ld.local.v4.f32 	{%f176, %f177, %f178, %f179}, [%rd50+560];
	st.global.f32 	[%rd49+6291504], %f176;
	st.global.f32 	[%rd49+52], %f165;
	st.global.f32 	[%rd49+2097204], %f169;
	st.global.f32 	[%rd49+4194356], %f173;
	st.global.f32 	[%rd49+6291508], %f177;
	st.global.f32 	[%rd49+56], %f166;
	st.global.f32 	[%rd49+2097208], %f170;
	st.global.f32 	[%rd49+4194360], %f174;
	st.global.f32 	[%rd49+6291512], %f178;
	st.global.f32 	[%rd49+60], %f167;
	st.global.f32 	[%rd49+2097212], %f171;
	st.global.f32 	[%rd49+4194364], %f175;
	st.global.f32 	[%rd49+6291516], %f179;
	ld.local.v4.f32 	{%f180, %f181, %f182, %f183}, [%rd50+-960];
	st.global.f32 	[%rd49+64], %f180;
	ld.local.v4.f32 	{%f184, %f185, %f186, %f187}, [%rd50+-448];
	st.global.f32 	[%rd49+2097216], %f184;
	ld.local.v4.f32 	{%f188, %f189, %f190, %f191}, [%rd50+64];
	st.global.f32 	[%rd49+4194368], %f188;
	ld.local.v4.f32 	{%f192, %f193, %f194, %f195}, [%rd50+576];
	st.global.f32 	[%rd49+6291520], %f192;
	st.global.f32 	[%rd49+68], %f181;
	st.global.f32 	[%rd49+2097220], %f185;
	st.global.f32 	[%rd49+4194372], %f189;
	st.global.f32 	[%rd49+6291524], %f193;
	st.global.f32 	[%rd49+72], %f182;
	st.global.f32 	[%rd49+2097224], %f186;
	st.global.f32 	[%rd49+4194376], %f190;
	st.global.f32 	[%rd49+6291528], %f194;
	st.global.f32 	[%rd49+76], %f183;
	st.global.f32 	[%rd49+2097228], %f187;
	st.global.f32 	[%rd49+4194380], %f191;
	st.global.f32 	[%rd49+6291532], %f195;
	ld.local.v4.f32 	{%f196, %f197, %f198, %f199}, [%rd50+-944];
	st.global.f32 	[%rd49+80], %f196;
	ld.local.v4.f32 	{%f200, %f201, %f202, %f203}, [%rd50+-432];
	st.global.f32 	[%rd49+2097232], %f200;
	ld.local.v4.f32 	{%f204, %f205, %f206, %f207}, [%rd50+80];
	st.global.f32 	[%rd49+4194384], %f204;
	ld.local.v4.f32 	{%f208, %f209, %f210, %f211}, [%rd50+592];
	st.global.f32 	[%rd49+6291536], %f208;
	st.global.f32 	[%rd49+84], %f197;
	st.global.f32 	[%rd49+2097236], %f201;
	st.global.f32 	[%rd49+4194388], %f205;
	st.global.f32 	[%rd49+6291540], %f209;
	st.global.f32 	[%rd49+88], %f198;
	st.global.f32 	[%rd49+2097240], %f202;
	st.global.f32 	[%rd49+4194392], %f206;
	st.global.f32 	[%rd49+6291544], %f210;
	st.global.f32 	[%rd49+92], %f199;
	st.global.f32 	[%rd49+2097244], %f203;
	st.global.f32 	[%rd49+4194396], %f207;
	st.global.f32 	[%rd49+6291548], %f211;
	ld.local.v4.f32 	{%f212, %f213, %f214, %f215}, [%rd50+-928];
	st.global.f32 	[%rd49+96], %f212;
	ld.local.v4.f32 	{%f216, %f217, %f218, %f219}, [%rd50+-416];
	st.global.f32 	[%rd49+2097248], %f216;
	ld.local.v4.f32 	{%f220, %f221, %f222, %f223}, [%rd50+96];
	st.global.f32 	[%rd49+4194400], %f220;
	ld.local.v4.f32 	{%f224, %f225, %f226, %f227}, [%rd50+608];
	st.global.f32 	[%rd49+6291552], %f224;
	st.global.f32 	[%rd49+100], %f213;
	st.global.f32 	[%rd49+2097252], %f217;
	st.global.f32 	[%rd49+4194404], %f221;
	st.global.f32 	[%rd49+6291556], %f225;
	st.global.f32 	[%rd49+104], %f214;
	st.global.f32 	[%rd49+2097256], %f218;
	st.global.f32 	[%rd49+4194408], %f222;
	st.global.f32 	[%rd49+6291560], %f226;
	st.global.f32 	[%rd49+108], %f215;
	st.global.f32 	[%rd49+2097260], %f219;
	st.global.f32 	[%rd49+4194412], %f223;
	st.global.f32 	[%rd49+6291564], %f227;
	ld.local.v4.f32 	{%f228, %f229, %f230, %f231}, [%rd50+-912];
	st.global.f32 	[%rd49+112], %f228;
	ld.local.v4.f32 	{%f232, %f233, %f234, %f235}, [%rd50+-400];
	st.global.f32 	[%rd49+2097264], %f232;
	ld.local.v4.f32 	{%f236, %f237, %f238, %f239}, [%rd50+112];
	st.global.f32 	[%rd49+4194416], %f236;
	ld.local.v4.f32 	{%f240, %f241, %f242, %f243}, [%rd50+624];
	st.global.f32 	[%rd49+6291568], %f240;
	st.global.f32 	[%rd49+116], %f229;
	st.global.f32 	[%rd49+2097268], %f233;
	st.global.f32 	[%rd49+4194420], %f237;
	st.global.f32 	[%rd49+6291572], %f241;
	st.global.f32 	[%rd49+120], %f230;
	st.global.f32 	[%rd49+2097272], %f234;
	st.global.f32 	[%rd49+4194424], %f238;
	st.global.f32 	[%rd49+6291576], %f242;
	st.global.f32 	[%rd49+124], %f231;
	st.global.f32 	[%rd49+2097276], %f235;
	st.global.f32 	[%rd49+4194428], %f239;
	st.global.f32 	[%rd49+6291580], %f243;
	add.s32 	%r125, %r125, 1;
	add.s32 	%r124, %r124, 4096;
	add.s64 	%rd50, %rd50, 128;
	setp.ne.s32 	%p5, %r125, 4;
	@%p5 bra 	$L__BB0_9;
	ret;

}


// ===== COMPILED SASS (sm_100) =====

	.target	sm_100

	.elftype	@"ET_EXEC"


//--------------------- .note.nv.tkinfo           --------------------------
	.section	.note.nv.tkinfo,"",@"SHT_NOTE"
	.sectionflags	@"SHF_NOTE_NV_TKINFO"
	.tkinfo
        /*0018*/ 	.word	0x00000002
        /*0030*/ 	.string	""
        /*0030*/ 	.string	"ptxas"
        /*0030*/ 	.string	"Cuda compilation tools, release 13.0, V13.0.88"
        /*0030*/ 	.string	"Build cuda_13.0.r13.0/compiler.36424714_0"
        /*0030*/ 	.string	"-arch sm_100 -m 64 "



//--------------------- .note.nv.cuinfo           --------------------------
	.section	.note.nv.cuinfo,"",@"SHT_NOTE"
	.sectionflags	@"SHF_NOTE_NV_CUINFO"
        /*0018*/ 	.short	0x0002
        /*001a*/ 	.short	0x0064
        /*001c*/ 	.short	0x0082
	.zero		2


//--------------------- .nv.info                  --------------------------
	.section	.nv.info,"",@"SHT_CUDA_INFO"
	.align	4


	//----- nvinfo : EIATTR_REGCOUNT
	.align		4
        /*0000*/ 	.byte	0x04, 0x2f
        /*0002*/ 	.short	(.L_1 - .L_0)
	.align		4
.L_0:
        /*0004*/ 	.word	index@(mymatmul_kernel0)
        /*0008*/ 	.word	0x0000008a


	//----- nvinfo : EIATTR_FRAME_SIZE
	.align		4
.L_1:
        /*000c*/ 	.byte	0x04, 0x11
        /*000e*/ 	.short	(.L_3 - .L_2)
	.align		4
.L_2:
        /*0010*/ 	.word	index@(mymatmul_kernel0)
        /*0014*/ 	.word	0x00000800


	//----- nvinfo : EIATTR_MIN_STACK_SIZE
	.align		4
.L_3:
        /*0018*/ 	.byte	0x04, 0x12
        /*001a*/ 	.short	(.L_5 - .L_4)
	.align		4
.L_4:
        /*001c*/ 	.word	index@(mymatmul_kernel0)
        /*0020*/ 	.word	0x00000800
.L_5:


//--------------------- .nv.compat                --------------------------
	.section	.nv.compat,"",@"SHT_CUDA_COMPAT_INFO"
	.align	4
        /*0000*/ 	.byte	0x02, 0x09, 0x00, 0x00, 0x02, 0x02, 0x01, 0x00, 0x02, 0x05, 0x05, 0x00, 0x03, 0x07, 0x01, 0x01
        /*0010*/ 	.byte	0x02, 0x03, 0x00, 0x00, 0x02, 0x06, 0x01, 0x00, 0x04, 0x0b, 0x08, 0x00, 0x09, 0x00, 0x00, 0x00
        /*0020*/ 	.byte	0x00, 0x00, 0x00, 0x00


//--------------------- .nv.info.mymatmul_kernel0 --------------------------
	.section	.nv.info.mymatmul_kernel0,"",@"SHT_CUDA_INFO"
	.sectionflags	@""
	.align	4


	//----- nvinfo : EIATTR_CUDA_API_VERSION
	.align		4
        /*0000*/ 	.byte	0x04, 0x37
        /*0002*/ 	.short	(.L_7 - .L_6)
.L_6:
        /*0004*/ 	.word	0x00000082


	//----- nvinfo : EIATTR_KPARAM_INFO
	.align		4
.L_7:
        /*0008*/ 	.byte	0x04, 0x17
        /*000a*/ 	.short	(.L_9 - .L_8)
.L_8:
        /*000c*/ 	.word	0x00000000
        /*0010*/ 	.short	0x0002
        /*0012*/ 	.short	0x0010
        /*0014*/ 	.byte	0x00, 0xf5, 0x21, 0x00


	//----- nvinfo : EIATTR_KPARAM_INFO
	.align		4
.L_9:
        /*0018*/ 	.byte	0x04, 0x17
        /*001a*/ 	.short	(.L_11 - .L_10)
.L_10:
        /*001c*/ 	.word	0x00000000
        /*0020*/ 	.short	0x0001
        /*0022*/ 	.short	0x0008
        /*0024*/ 	.byte	0x00, 0xf5, 0x21, 0x00


	//----- nvinfo : EIATTR_KPARAM_INFO
	.align		4
.L_11:
        /*0028*/ 	.byte	0x04, 0x17
        /*002a*/ 	.short	(.L_13 - .L_12)
.L_12:
        /*002c*/ 	.word	0x00000000
        /*0030*/ 	.short	0x0000
        /*0032*/ 	.short	0x0000
        /*0034*/ 	.byte	0x00, 0xf5, 0x21, 0x00


	//----- nvinfo : EIATTR_SPARSE_MMA_MASK
	.align		4
.L_13:
        /*0038*/ 	.byte	0x03, 0x50
        /*003a*/ 	.short	0x0000


	//----- nvinfo : EIATTR_MAXREG_COUNT
	.align		4
        /*003c*/ 	.byte	0x03, 0x1b
        /*003e*/ 	.short	0x00ff


	//----- nvinfo : EIATTR_NUM_BARRIERS
	.align		4
        /*0040*/ 	.byte	0x02, 0x4c
        /*0042*/ 	.byte	0x01
	.zero		1


	//----- nvinfo : EIATTR_MERCURY_ISA_VERSION
	.align		4
        /*0044*/ 	.byte	0x03, 0x5f
        /*0046*/ 	.short	0x0101


	//----- nvinfo : EIATTR_VRC_CTA_INIT_COUNT
	.align		4
        /*0048*/ 	.byte	0x02, 0x4a
	.zero		1
	.zero		1


	//----- nvinfo : EIATTR_EXIT_INSTR_OFFSETS
	.align		4
        /*004c*/ 	.byte	0x04, 0x1c
        /*004e*/ 	.short	(.L_15 - .L_14)


	//   ....[0]....
.L_14:
        /*0050*/ 	.word	0x00002290


	//----- nvinfo : EIATTR_MAX_THREADS
	.align		4
.L_15:
        /*0054*/ 	.byte	0x04, 0x05
        /*0056*/ 	.short	(.L_17 - .L_16)
.L_16:
        /*0058*/ 	.word	0x00000020
        /*005c*/ 	.word	0x00000001
        /*0060*/ 	.word	0x00000001


	//----- nvinfo : EIATTR_CBANK_PARAM_SIZE
	.align		4
.L_17:
        /*0064*/ 	.byte	0x03, 0x19
        /*0066*/ 	.short	0x0018


	//----- nvinfo : EIATTR_PARAM_CBANK
	.align		4
        /*0068*/ 	.byte	0x04, 0x0a
        /*006a*/ 	.short	(.L_19 - .L_18)
	.align		4
.L_18:
        /*006c*/ 	.word	index@(.nv.constant0.mymatmul_kernel0)
        /*0070*/ 	.short	0x0380
        /*0072*/ 	.short	0x0018


	//----- nvinfo : EIATTR_SW_WAR
	.align		4
.L_19:
        /*0074*/ 	.byte	0x04, 0x36
        /*0076*/ 	.short	(.L_21 - .L_20)
.L_20:
        /*0078*/ 	.word	0x00000008
.L_21:


//--------------------- .nv.callgraph             --------------------------
	.section	.nv.callgraph,"",@"SHT_CUDA_CALLGRAPH"
	.align	4
	.sectionentsize	8
	.align		4
        /*0000*/ 	.word	0x00000000
	.align		4
        /*0004*/ 	.word	0xffffffff
	.align		4
        /*0008*/ 	.word	0x00000000
	.align		4
        /*000c*/ 	.word	0xfffffffe
	.align		4
        /*0010*/ 	.word	0x00000000
	.align		4
        /*0014*/ 	.word	0xfffffffd
	.align		4
        /*0018*/ 	.word	0x00000000
	.align		4
        /*001c*/ 	.word	0xfffffffc


//--------------------- .text.mymatmul_kernel0    --------------------------
	.section	.text.mymatmul_kernel0,"ax",@progbits
	.align	128
        .global         mymatmul_kernel0
        .type           mymatmul_kernel0,@function
        .size           mymatmul_kernel0,(.L_x_6 - mymatmul_kernel0)
        .other          mymatmul_kernel0,@"STO_CUDA_ENTRY STV_DEFAULT"
mymatmul_kernel0:
.text.mymatmul_kernel0:
[----:B------:R-:W0:Y:S01]  /*0000*/  LDC R1, c[0x0][0x37c] ;  /* 0x0000df00ff017b82 */ /* 0x000e220000000800 */
[----:B------:R-:W1:Y:S07]  /*0010*/  S2R R6, SR_TID.X ;  /* 0x0000000000067919 */ /* 0x000e6e0000002100 */
[----:B------:R-:W2:Y:S01]  /*0020*/  S2UR UR6, SR_CgaCtaId ;  /* 0x00000000000679c3 */ /* 0x000ea20000008800 */
[----:B0-----:R-:W-:Y:S01]  /*0030*/  IADD3 R1, PT, PT, R1, -0x800, RZ ;  /* 0xfffff80001017810 */ /* 0x001fe20007ffe0ff */
[----:B------:R-:W-:Y:S01]  /*0040*/  UMOV UR4, 0x400 ;  /* 0x0000040000047882 */ /* 0x000fe20000000000 */
[----:B------:R-:W-:Y:S01]  /*0050*/  IMAD.MOV.U32 R7, RZ, RZ, RZ ;  /* 0x000000ffff077224 */ /* 0x000fe200078e00ff */
[----:B------:R-:W-:Y:S01]  /*0060*/  UIADD3 UR5, UPT, UPT, UR4, 0x8000, URZ ;  /* 0x0000800004057890 */ /* 0x000fe2000fffe0ff */
[----:B------:R-:W-:Y:S01]  /*0070*/  MOV R2, R1 ;  /* 0x0000000100027202 */ /* 0x000fe20000000f00 */
[----:B------:R0:W-:Y:S01]  /*0080*/  STL.128 [R1], RZ ;  /* 0x000000ff01007387 */ /* 0x0001e20000100c00 */
[----:B------:R-:W-:Y:S01]  /*0090*/  IADD3 R0, PT, PT, R1, 0x400, RZ ;  /* 0x0000040001007810 */ /* 0x000fe20007ffe0ff */
[----:B------:R-:W3:Y:S01]  /*00a0*/  S2UR UR7, SR_CTAID.X ;  /* 0x00000000000779c3 */ /* 0x000ee20000002500 */
[----:B------:R-:W4:Y:S01]  /*00b0*/  LDCU.64 UR10, c[0x0][0x358] ;  /* 0x00006b00ff0a77ac */ /* 0x000f220008000a00 */
[----:B------:R0:W-:Y:S04]  /*00c0*/  STL.128 [R1+0x200], RZ ;  /* 0x000200ff01007387 */ /* 0x0001e80000100c00 */
[----:B------:R0:W-:Y:S04]  /*00d0*/  STL.128 [R1+0x400], RZ ;  /* 0x000400ff01007387 */ /* 0x0001e80000100c00 */
[----:B------:R0:W-:Y:S04]  /*00e0*/  STL.128 [R1+0x600], RZ ;  /* 0x000600ff01007387 */ /* 0x0001e80000100c00 */
[----:B------:R0:W-:Y:S01]  /*00f0*/  STL.128 [R1+0x80], RZ ;  /* 0x000080ff01007387 */ /* 0x0001e20000100c00 */
[----:B--2---:R-:W-:-:S03]  /*0100*/  ULEA UR8, UR6, UR4, 0x18 ;  /* 0x0000000406087291 */ /* 0x004fc6000f8ec0ff */
[----:B------:R0:W-:Y:S01]  /*0110*/  STL.128 [R1+0x280], RZ ;  /* 0x000280ff01007387 */ /* 0x0001e20000100c00 */
[----:B------:R-:W-:-:S03]  /*0120*/  ULEA UR5, UR6, UR5, 0x18 ;  /* 0x0000000506057291 */ /* 0x000fc6000f8ec0ff */
[----:B------:R0:W-:Y:S01]  /*0130*/  STL.128 [R1+0x480], RZ ;  /* 0x000480ff01007387 */ /* 0x0001e20000100c00 */
[C---:B-1----:R-:W-:Y:S01]  /*0140*/  SHF.L.U32 R3, R6.reuse, 0x6, RZ ;  /* 0x0000000606037819 */ /* 0x042fe200000006ff */
[----:B---3--:R-:W-:Y:S01]  /*0150*/  USHF.L.U32 UR4, UR7, 0x5, URZ ;  /* 0x0000000507047899 */ /* 0x008fe200080006ff */
[C---:B------:R-:W-:Y:S01]  /*0160*/  LEA R5, R6.reuse, UR8, 0x2 ;  /* 0x0000000806057c11 */ /* 0x040fe2000f8e10ff */
[----:B------:R0:W-:Y:S01]  /*0170*/  STL.128 [R1+0x680], RZ ;  /* 0x000680ff01007387 */ /* 0x0001e20000100c00 */
[----:B------:R-:W-:Y:S02]  /*0180*/  LOP3.LUT R4, R3, 0x40f, R6, 0xc8, !PT ;  /* 0x0000040f03047812 */ /* 0x000fe400078ec806 */
[----:B------:R-:W-:Y:S01]  /*0190*/  IADD3 R29, PT, PT, R5, 0x400, RZ ;  /* 0x00000400051d7810 */ /* 0x000fe20007ffe0ff */
[----:B------:R0:W-:Y:S01]  /*01a0*/  STL.128 [R1+0x100], RZ ;  /* 0x000100ff01007387 */ /* 0x0001e20000100c00 */
[C---:B------:R-:W-:Y:S02]  /*01b0*/  LOP3.LUT R28, R6.reuse, UR4, RZ, 0xfc, !PT ;  /* 0x00000004061c7c12 */ /* 0x040fe4000f8efcff */
[----:B------:R-:W-:Y:S01]  /*01c0*/  LEA R5, R6, UR5, 0x2 ;  /* 0x0000000506057c11 */ /* 0x000fe2000f8e10ff */
[----:B------:R0:W-:Y:S01]  /*01d0*/  STL.128 [R1+0x300], RZ ;  /* 0x000300ff01007387 */ /* 0x0001e20000100c00 */
[----:B------:R-:W-:-:S02]  /*01e0*/  LOP3.LUT R30, R4, 0x7000, RZ, 0xfc, !PT ;  /* 0x00007000041e7812 */ /* 0x000fc400078efcff */
[C---:B------:R-:W-:Y:S01]  /*01f0*/  LOP3.LUT R32, R4.reuse, 0x6800, RZ, 0xfc, !PT ;  /* 0x0000680004207812 */ /* 0x040fe200078efcff */
[----:B------:R0:W-:Y:S01]  /*0200*/  STL.128 [R1+0x500], RZ ;  /* 0x000500ff01007387 */ /* 0x0001e20000100c00 */
[C---:B------:R-:W-:Y:S02]  /*0210*/  LOP3.LUT R34, R4.reuse, 0x5000, RZ, 0xfc, !PT ;  /* 0x0000500004227812 */ /* 0x040fe400078efcff */
[C---:B------:R-:W-:Y:S01]  /*0220*/  LOP3.LUT R36, R4.reuse, 0x4800, RZ, 0xfc, !PT ;  /* 0x0000480004247812 */ /* 0x040fe200078efcff */
[----:B------:R0:W-:Y:S01]  /*0230*/  STL.128 [R1+0x700], RZ ;  /* 0x000700ff01007387 */ /* 0x0001e20000100c00 */
[C---:B------:R-:W-:Y:S02]  /*0240*/  LOP3.LUT R38, R4.reuse, 0x4000, RZ, 0xfc, !PT ;  /* 0x0000400004267812 */ /* 0x040fe400078efcff */
[C---:B------:R-:W-:Y:S01]  /*0250*/  LOP3.LUT R40, R4.reuse, 0x3800, RZ, 0xfc, !PT ;  /* 0x0000380004287812 */ /* 0x040fe200078efcff */
[----:B------:R0:W-:Y:S01]  /*0260*/  STL.128 [R1+0x180], RZ ;  /* 0x000180ff01007387 */ /* 0x0001e20000100c00 */
[----:B------:R-:W-:-:S02]  /*0270*/  LOP3.LUT R42, R4, 0x2800, RZ, 0xfc, !PT ;  /* 0x00002800042a7812 */ /* 0x000fc400078efcff */
[C---:B------:R-:W-:Y:S01]  /*0280*/  LOP3.LUT R44, R4.reuse, 0x1000, RZ, 0xfc, !PT ;  /* 0x00001000042c7812 */ /* 0x040fe200078efcff */
[----:B------:R0:W-:Y:S01]  /*0290*/  STL.128 [R1+0x380], RZ ;  /* 0x000380ff01007387 */ /* 0x0001e20000100c00 */
[----:B------:R-:W-:-:S03]  /*02a0*/  LOP3.LUT R46, R4, 0x800, RZ, 0xfc, !PT ;  /* 0x00000800042e7812 */ /* 0x000fc600078efcff */
[----:B------:R0:W-:Y:S04]  /*02b0*/  STL.128 [R1+0x580], RZ ;  /* 0x000580ff01007387 */ /* 0x0001e80000100c00 */
        /* <DEDUP_REMOVED lines=112> */
[----:B----4-:R0:W-:Y:S02]  /*09c0*/  STL.128 [R1+0x7f0], RZ ;  /* 0x0007f0ff01007387 */ /* 0x0101e40000100c00 */
.L_x_3:
[----:B------:R-:W-:Y:S01]  /*09d0*/  BAR.SYNC.DEFER_BLOCKING 0x0 ;  /* 0x0000000000007b1d */ /* 0x000fe20000010000 */
[C---:B------:R-:W-:Y:S01]  /*09e0*/  LEA R31, R7.reuse, R4, 0x4 ;  /* 0x00000004071f7211 */ /* 0x040fe200078e20ff */
[C---:B------:R-:W-:Y:S01]  /*09f0*/  IMAD R37, R7.reuse, 0x10, R32 ;  /* 0x0000001007257824 */ /* 0x040fe200078e0220 */
[C---:B------:R-:W-:Y:S01]  /*0a00*/  LEA R35, R7.reuse, R30, 0x4 ;  /* 0x0000001e07237211 */ /* 0x040fe200078e20ff */
[C---:B-1----:R-:W-:Y:S01]  /*0a10*/  IMAD R53, R7.reuse, 0x10, R42 ;  /* 0x0000001007357824 */ /* 0x042fe200078e022a */
[----:B------:R-:W-:-:S03]  /*0a20*/  LEA R43, R7, R34, 0x4 ;  /* 0x00000022072b7211 */ /* 0x000fc600078e20ff */
[----:B------:R-:W1:Y:S01]  /*0a30*/  LDC.64 R26, c[0x0][0x380] ;  /* 0x0000e000ff1a7b82 */ /* 0x000e620000000a00 */
[----:B------:R-:W-:Y:S01]  /*0a40*/  LEA R45, R7, R36, 0x4 ;  /* 0x00000024072d7211 */ /* 0x000fe200078e20ff */
[----:B------:R-:W-:Y:S01]  /*0a50*/  VIADD R39, R31, 0x6000 ;  /* 0x000060001f277836 */ /* 0x000fe20000000000 */
[C---:B------:R-:W-:Y:S01]  /*0a60*/  LEA R47, R7.reuse, R38, 0x4 ;  /* 0x00000026072f7211 */ /* 0x040fe200078e20ff */
[----:B------:R-:W-:Y:S01]  /*0a70*/  UMOV UR4, 0x400 ;  /* 0x0000040000047882 */ /* 0x000fe20000000000 */
[C---:B------:R-:W-:Y:S02]  /*0a80*/  LEA R49, R7.reuse, R40, 0x4 ;  /* 0x0000002807317211 */ /* 0x040fe400078e20ff */
[C---:B------:R-:W-:Y:S02]  /*0a90*/  LEA R59, R7.reuse, R44, 0x4 ;  /* 0x0000002c073b7211 */ /* 0x040fe400078e20ff */
[----:B------:R-:W-:Y:S02]  /*0aa0*/  LEA R61, R7, R46, 0x4 ;  /* 0x0000002e073d7211 */ /* 0x000fe400078e20ff */
[----:B------:R-:W-:-:S02]  /*0ab0*/  MOV R48, R29 ;  /* 0x0000001d00307202 */ /* 0x000fc40000000f00 */
[C---:B------:R-:W-:Y:S02]  /*0ac0*/  IADD3 R33, PT, PT, R31.reuse, 0x7800, RZ ;  /* 0x000078001f217810 */ /* 0x040fe40007ffe0ff */
[C---:B------:R-:W-:Y:S02]  /*0ad0*/  IADD3 R41, PT, PT, R31.reuse, 0x5800, RZ ;  /* 0x000058001f297810 */ /* 0x040fe40007ffe0ff */
[C---:B------:R-:W-:Y:S02]  /*0ae0*/  IADD3 R51, PT, PT, R31.reuse, 0x3000, RZ ;  /* 0x000030001f337810 */ /* 0x040fe40007ffe0ff */
[C---:B------:R-:W-:Y:S02]  /*0af0*/  IADD3 R55, PT, PT, R31.reuse, 0x2000, RZ ;  /* 0x000020001f377810 */ /* 0x040fe40007ffe0ff */
[----:B------:R-:W-:-:S07]  /*0b00*/  IADD3 R57, PT, PT, R31, 0x1800, RZ ;  /* 0x000018001f397810 */ /* 0x000fce0007ffe0ff */
.L_x_0:
[----:B-1----:R-:W-:-:S04]  /*0b10*/  IMAD.WIDE.U32 R8, R31, 0x4, R26 ;  /* 0x000000041f087825 */ /* 0x002fc800078e001a */
[--C-:B------:R-:W-:Y:S01]  /*0b20*/  IMAD.WIDE.U32 R10, R33, 0x4, R26.reuse ;  /* 0x00000004210a7825 */ /* 0x100fe200078e001a */
[----:B------:R1:W2:Y:S03]  /*0b30*/  LDG.E.CONSTANT R63, desc[UR10][R8.64] ;  /* 0x0000000a083f7981 */ /* 0x0002a6000c1e9900 */
[--C-:B------:R-:W-:Y:S01]  /*0b40*/  IMAD.WIDE.U32 R12, R35, 0x4, R26.reuse ;  /* 0x00000004230c7825 */ /* 0x100fe200078e001a */
[----:B------:R3:W4:Y:S03]  /*0b50*/  LDG.E.CONSTANT R75, desc[UR10][R10.64] ;  /* 0x0000000a0a4b7981 */ /* 0x000726000c1e9900 */
        /* <DEDUP_REMOVED lines=10> */
[----:B-1----:R-:W-:-:S02]  /*0c00*/  IMAD.WIDE.U32 R8, R47, 0x4, R26 ;  /* 0x000000042f087825 */ /* 0x002fc400078e001a */
[----:B------:R-:W4:Y:S02]  /*0c10*/  LDG.E.CONSTANT R23, desc[UR10][R22.64] ;  /* 0x0000000a16177981 */ /* 0x000f24000c1e9900 */
[--C-:B---3--:R-:W-:Y:S02]  /*0c20*/  IMAD.WIDE.U32 R10, R49, 0x4, R26.reuse ;  /* 0x00000004310a7825 */ /* 0x108fe400078e001a */
[----:B------:R-:W3:Y:S02]  /*0c30*/  LDG.E.CONSTANT R9, desc[UR10][R8.64] ;  /* 0x0000000a08097981 */ /* 0x000ee4000c1e9900 */
[--C-:B------:R-:W-:Y:S02]  /*0c40*/  IMAD.WIDE.U32 R24, R51, 0x4, R26.reuse ;  /* 0x0000000433187825 */ /* 0x100fe400078e001a */
[----:B------:R-:W3:Y:S02]  /*0c50*/  LDG.E.CONSTANT R11, desc[UR10][R10.64] ;  /* 0x0000000a0a0b7981 */ /* 0x000ee4000c1e9900 */
[----:B-----5:R-:W-:-:S02]  /*0c60*/  IMAD.WIDE.U32 R12, R53, 0x4, R26 ;  /* 0x00000004350c7825 */ /* 0x020fc400078e001a */
[----:B------:R-:W5:Y:S02]  /*0c70*/  LDG.E.CONSTANT R25, desc[UR10][R24.64] ;  /* 0x0000000a18197981 */ /* 0x000f64000c1e9900 */
[--C-:B0-----:R-:W-:Y:S02]  /*0c80*/  IMAD.WIDE.U32 R14, R55, 0x4, R26.reuse ;  /* 0x00000004370e7825 */ /* 0x101fe400078e001a */
[----:B------:R-:W5:Y:S02]  /*0c90*/  LDG.E.CONSTANT R13, desc[UR10][R12.64] ;  /* 0x0000000a0c0d7981 */ /* 0x000f64000c1e9900 */
[--C-:B------:R-:W-:Y:S02]  /*0ca0*/  IMAD.WIDE.U32 R16, R57, 0x4, R26.reuse ;  /* 0x0000000439107825 */ /* 0x100fe400078e001a */
[----:B------:R-:W5:Y:S02]  /*0cb0*/  LDG.E.CONSTANT R15, desc[UR10][R14.64] ;  /* 0x0000000a0e0f7981 */ /* 0x000f64000c1e9900 */
[----:B------:R-:W-:-:S02]  /*0cc0*/  IMAD.WIDE.U32 R18, R59, 0x4, R26 ;  /* 0x000000043b127825 */ /* 0x000fc400078e001a */
[----:B------:R-:W5:Y:S02]  /*0cd0*/  LDG.E.CONSTANT R17, desc[UR10][R16.64] ;  /* 0x0000000a10117981 */ /* 0x000f64000c1e9900 */
[----:B------:R-:W-:Y:S02]  /*0ce0*/  IMAD.WIDE.U32 R20, R61, 0x4, R26 ;  /* 0x000000043d147825 */ /* 0x000fe400078e001a */
[----:B------:R-:W5:Y:S04]  /*0cf0*/  LDG.E.CONSTANT R19, desc[UR10][R18.64] ;  /* 0x0000000a12137981 */ /* 0x000f68000c1e9900 */
[----:B------:R-:W5:Y:S01]  /*0d00*/  LDG.E.CONSTANT R21, desc[UR10][R20.64] ;  /* 0x0000000a14157981 */ /* 0x000f62000c1e9900 */
[----:B------:R-:W-:-:S04]  /*0d10*/  UIADD3 UR4, UPT, UPT, UR4, 0x800, URZ ;  /* 0x0000080004047890 */ /* 0x000fc8000fffe0ff */
[----:B------:R-:W-:Y:S01]  /*0d20*/  UISETP.NE.AND UP0, UPT, UR4, 0x8400, UPT ;  /* 0x000084000400788c */ /* 0x000fe2000bf05270 */
[----:B------:R-:W-:Y:S01]  /*0d30*/  VIADD R31, R31, 0x8000 ;  /* 0x000080001f1f7836 */ /* 0x000fe20000000000 */
[----:B------:R-:W-:Y:S01]  /*0d40*/  IADD3 R33, PT, PT, R33, 0x8000, RZ ;  /* 0x0000800021217810 */ /* 0x000fe20007ffe0ff */
[----:B------:R-:W-:Y:S01]  /*0d50*/  VIADD R41, R41, 0x8000 ;  /* 0x0000800029297836 */ /* 0x000fe20000000000 */
[----:B------:R-:W-:Y:S01]  /*0d60*/  IADD3 R35, PT, PT, R35, 0x8000, RZ ;  /* 0x0000800023237810 */ /* 0x000fe20007ffe0ff */
[----:B------:R-:W-:Y:S01]  /*0d70*/  VIADD R51, R51, 0x8000 ;  /* 0x0000800033337836 */ /* 0x000fe20000000000 */
[----:B------:R-:W-:Y:S01]  /*0d80*/  IADD3 R37, PT, PT, R37, 0x8000, RZ ;  /* 0x0000800025257810 */ /* 0x000fe20007ffe0ff */
[----:B------:R-:W-:Y:S01]  /*0d90*/  VIADD R61, R61, 0x8000 ;  /* 0x000080003d3d7836 */ /* 0x000fe20000000000 */
[----:B------:R-:W-:Y:S02]  /*0da0*/  IADD3 R39, PT, PT, R39, 0x8000, RZ ;  /* 0x0000800027277810 */ /* 0x000fe40007ffe0ff */
[----:B------:R-:W-:-:S02]  /*0db0*/  IADD3 R43, PT, PT, R43, 0x8000, RZ ;  /* 0x000080002b2b7810 */ /* 0x000fc40007ffe0ff */
[----:B------:R-:W-:Y:S02]  /*0dc0*/  IADD3 R45, PT, PT, R45, 0x8000, RZ ;  /* 0x000080002d2d7810 */ /* 0x000fe40007ffe0ff */
[----:B------:R-:W-:Y:S02]  /*0dd0*/  IADD3 R47, PT, PT, R47, 0x8000, RZ ;  /* 0x000080002f2f7810 */ /* 0x000fe40007ffe0ff */
[----:B------:R-:W-:Y:S02]  /*0de0*/  IADD3 R49, PT, PT, R49, 0x8000, RZ ;  /* 0x0000800031317810 */ /* 0x000fe40007ffe0ff */
[----:B------:R-:W-:Y:S02]  /*0df0*/  IADD3 R53, PT, PT, R53, 0x8000, RZ ;  /* 0x0000800035357810 */ /* 0x000fe40007ffe0ff */
[----:B------:R-:W-:Y:S02]  /*0e00*/  IADD3 R55, PT, PT, R55, 0x8000, RZ ;  /* 0x0000800037377810 */ /* 0x000fe40007ffe0ff */
[----:B------:R-:W-:-:S02]  /*0e10*/  IADD3 R57, PT, PT, R57, 0x8000, RZ ;  /* 0x0000800039397810 */ /* 0x000fc40007ffe0ff */
[----:B------:R-:W-:Y:S01]  /*0e20*/  IADD3 R59, PT, PT, R59, 0x8000, RZ ;  /* 0x000080003b3b7810 */ /* 0x000fe20007ffe0ff */
[----:B--2---:R-:W-:Y:S04]  /*0e30*/  STS [R48+-0x400], R63 ;  /* 0xfffc003f30007388 */ /* 0x004fe80000000800 */
[----:B----4-:R-:W-:Y:S04]  /*0e40*/  STS [R48+0x380], R75 ;  /* 0x0003804b30007388 */ /* 0x010fe80000000800 */
[----:B------:R-:W-:Y:S04]  /*0e50*/  STS [R48+0x300], R73 ;  /* 0x0003004930007388 */ /* 0x000fe80000000800 */
[----:B------:R-:W-:Y:S04]  /*0e60*/  STS [R48+0x280], R71 ;  /* 0x0002804730007388 */ /* 0x000fe80000000800 */
[----:B------:R-:W-:Y:S04]  /*0e70*/  STS [R48+0x200], R69 ;  /* 0x0002004530007388 */ /* 0x000fe80000000800 */
[----:B------:R-:W-:Y:S04]  /*0e80*/  STS [R48+0x180], R67 ;  /* 0x0001804330007388 */ /* 0x000fe80000000800 */
[----:B------:R-:W-:Y:S04]  /*0e90*/  STS [R48+0x100], R65 ;  /* 0x0001004130007388 */ /* 0x000fe80000000800 */
[----:B------:R-:W-:Y:S04]  /*0ea0*/  STS [R48+0x80], R23 ;  /* 0x0000801730007388 */ /* 0x000fe80000000800 */
[----:B---3--:R-:W-:Y:S04]  /*0eb0*/  STS [R48], R9 ;  /* 0x0000000930007388 */ /* 0x008fe80000000800 */
[----:B------:R-:W-:Y:S04]  /*0ec0*/  STS [R48+-0x80], R11 ;  /* 0xffff800b30007388 */ /* 0x000fe80000000800 */
[----:B-----5:R-:W-:Y:S04]  /*0ed0*/  STS [R48+-0x100], R25 ;  /* 0xffff001930007388 */ /* 0x020fe80000000800 */
[----:B------:R-:W-:Y:S04]  /*0ee0*/  STS [R48+-0x180], R13 ;  /* 0xfffe800d30007388 */ /* 0x000fe80000000800 */
[----:B------:R-:W-:Y:S04]  /*0ef0*/  STS [R48+-0x200], R15 ;  /* 0xfffe000f30007388 */ /* 0x000fe80000000800 */
[----:B------:R-:W-:Y:S04]  /*0f00*/  STS [R48+-0x280], R17 ;  /* 0xfffd801130007388 */ /* 0x000fe80000000800 */
[----:B------:R-:W-:Y:S04]  /*0f10*/  STS [R48+-0x300], R19 ;  /* 0xfffd001330007388 */ /* 0x000fe80000000800 */
[----:B------:R0:W-:Y:S02]  /*0f20*/  STS [R48+-0x380], R21 ;  /* 0xfffc801530007388 */ /* 0x0001e40000000800 */
[----:B0-----:R-:W-:Y:S01]  /*0f30*/  IADD3 R48, PT, PT, R48, 0x800, RZ ;  /* 0x0000080030307810 */ /* 0x001fe20007ffe0ff */
[----:B------:R-:W-:Y:S06]  /*0f40*/  BRA.U UP0, `(.L_x_0) ;  /* 0xfffffff900f07547 */ /* 0x000fec000b83ffff */
[----:B------:R-:W0:Y:S01]  /*0f50*/  LDC.64 R8, c[0x0][0x388] ;  /* 0x0000e200ff087b82 */ /* 0x000e220000000a00 */
[----:B------:R-:W-:-:S05]  /*0f60*/  LEA R11, R7, R28, 0x10 ;  /* 0x0000001c070b7211 */ /* 0x000fca00078e80ff */
[----:B0-----:R-:W-:-:S05]  /*0f70*/  IMAD.WIDE.U32 R8, R11, 0x4, R8 ;  /* 0x000000040b087825 */ /* 0x001fca00078e0008 */
[----:B------:R-:W2:Y:S04]  /*0f80*/  LDG.E.CONSTANT R10, desc[UR10][R8.64] ;  /* 0x0000000a080a7981 */ /* 0x000ea8000c1e9900 */
[----:B------:R-:W3:Y:S04]  /*0f90*/  LDG.E.CONSTANT R12, desc[UR10][R8.64+0x4000] ;  /* 0x0040000a080c7981 */ /* 0x000ee8000c1e9900 */
[----:B------:R-:W4:Y:S04]  /*0fa0*/  LDG.E.CONSTANT R14, desc[UR10][R8.64+0x8000] ;  /* 0x0080000a080e7981 */ /* 0x000f28000c1e9900 */
[----:B------:R-:W5:Y:S04]  /*0fb0*/  LDG.E.CONSTANT R16, desc[UR10][R8.64+0xc000] ;  /* 0x00c0000a08107981 */ /* 0x000f68000c1e9900 */
        /* <DEDUP_REMOVED lines=11> */
[----:B------:R-:W5:Y:S01]  /*1070*/  LDG.E.CONSTANT R60, desc[UR10][R8.64+0x3c000] ;  /* 0x03c0000a083c7981 */ /* 0x000f62000c1e9900 */
[----:B------:R-:W-:-:S03]  /*1080*/  UMOV UR4, URZ ;  /* 0x000000ff00047c82 */ /* 0x000fc60008000000 */
[----:B--2---:R0:W-:Y:S04]  /*1090*/  STS [R5], R10 ;  /* 0x0000000a05007388 */ /* 0x0041e80000000800 */
[----:B---3--:R0:W-:Y:S04]  /*10a0*/  STS [R5+0x80], R12 ;  /* 0x0000800c05007388 */ /* 0x0081e80000000800 */
[----:B----4-:R0:W-:Y:S04]  /*10b0*/  STS [R5+0x100], R14 ;  /* 0x0001000e05007388 */ /* 0x0101e80000000800 */
[----:B-----5:R0:W-:Y:S04]  /*10c0*/  STS [R5+0x180], R16 ;  /* 0x0001801005007388 */ /* 0x0201e80000000800 */
[----:B------:R0:W-:Y:S04]  /*10d0*/  STS [R5+0x200], R18 ;  /* 0x0002001205007388 */ /* 0x0001e80000000800 */
        /* <DEDUP_REMOVED lines=10> */
[----:B------:R0:W-:Y:S01]  /*1180*/  STS [R5+0x780], R60 ;  /* 0x0007803c05007388 */ /* 0x0001e20000000800 */
[----:B------:R-:W-:Y:S06]  /*1190*/  BAR.SYNC.DEFER_BLOCKING 0x0 ;  /* 0x0000000000007b1d */ /* 0x000fec0000010000 */
.L_x_2:
[----:B01----:R-:W0:Y:S01]  /*11a0*/  S2R R10, SR_CgaCtaId ;  /* 0x00000000000a7919 */ /* 0x003e220000008800 */
[----:B------:R-:W-:Y:S01]  /*11b0*/  MOV R9, 0x400 ;  /* 0x0000040000097802 */ /* 0x000fe20000000f00 */
[----:B------:R-:W-:Y:S01]  /*11c0*/  IMAD.U32 R72, RZ, RZ, UR4 ;  /* 0x00000004ff487e24 */ /* 0x000fe2000f8e00ff */
[----:B------:R-:W-:Y:S01]  /*11d0*/  IADD3 R8, PT, PT, R3, UR4, RZ ;  /* 0x0000000403087c10 */ /* 0x000fe2000fffe0ff */
[----:B------:R-:W-:-:S04]  /*11e0*/  UIADD3 UR4, UPT, UPT, UR4, 0x1, URZ ;  /* 0x0000000104047890 */ /* 0x000fc8000fffe0ff */
[----:B------:R-:W-:Y:S01]  /*11f0*/  UISETP.NE.AND UP0, UPT, UR4, 0x10, UPT ;  /* 0x000000100400788c */ /* 0x000fe2000bf05270 */
[----:B0-----:R-:W-:Y:S02]  /*1200*/  LEA R11, R10, R9, 0x18 ;  /* 0x000000090a0b7211 */ /* 0x001fe400078ec0ff */
[----:B------:R-:W-:Y:S02]  /*1210*/  IADD3 R9, PT, PT, R9, 0x8000, RZ ;  /* 0x0000800009097810 */ /* 0x000fe40007ffe0ff */
[----:B------:R-:W-:Y:S02]  /*1220*/  LEA R8, R8, R11, 0x2 ;  /* 0x0000000b08087211 */ /* 0x000fe400078e10ff */
[----:B------:R-:W-:Y:S01]  /*1230*/  LEA R71, R10, R9, 0x18 ;  /* 0x000000090a477211 */ /* 0x000fe200078ec0ff */
[----:B------:R-:W-:Y:S02]  /*1240*/  HFMA2 R9, -RZ, RZ, 0, 0 ;  /* 0x00000000ff097431 */ /* 0x000fe400000001ff */
[----:B------:R0:W1:Y:S04]  /*1250*/  LDS R31, [R8] ;  /* 0x00000000081f7984 */ /* 0x0000680000000800 */
[----:B------:R0:W2:Y:S04]  /*1260*/  LDS R33, [R8+0x2000] ;  /* 0x0020000008217984 */ /* 0x0000a80000000800 */
[----:B------:R0:W3:Y:S04]  /*1270*/  LDS R35, [R8+0x4000] ;  /* 0x0040000008237984 */ /* 0x0000e80000000800 */
[----:B------:R0:W4:Y:S04]  /*1280*/  LDS R37, [R8+0x6000] ;  /* 0x0060000008257984 */ /* 0x0001280000000800 */
[----:B------:R0:W0:Y:S04]  /*1290*/  LDS R39, [R8+0x40] ;  /* 0x0000400008277984 */ /* 0x0000280000000800 */
        /* <DEDUP_REMOVED lines=10> */
[----:B-1234-:R0:W0:Y:S02]  /*1340*/  LDS R70, [R8+0x60c0] ;  /* 0x0060c00008467984 */ /* 0x01e0240000000800 */
.L_x_1:
[----:B01----:R-:W-:-:S05]  /*1350*/  LEA R8, R9, R2, 0x2 ;  /* 0x0000000209087211 */ /* 0x003fca00078e10ff */
[----:B------:R-:W2:Y:S04]  /*1360*/  LDL.64 R10, [R8] ;  /* 0x00000000080a7983 */ /* 0x000ea80000100a00 */
[----:B------:R-:W3:Y:S04]  /*1370*/  LDL.64 R14, [R8+0x200] ;  /* 0x00020000080e7983 */ /* 0x000ee80000100a00 */
[----:B------:R-:W4:Y:S04]  /*1380*/  LDL.64 R16, [R8+0x400] ;  /* 0x0004000008107983 */ /* 0x000f280000100a00 */
[----:B------:R-:W5:Y:S04]  /*1390*/  LDL.64 R18, [R8+0x600] ;  /* 0x0006000008127983 */ /* 0x000f680000100a00 */
        /* <DEDUP_REMOVED lines=11> */
[----:B------:R-:W5:Y:S01]  /*1450*/  LDL.64 R62, [R8+0x780] ;  /* 0x00078000083e7983 */ /* 0x000f620000100a00 */
[----:B------:R-:W-:-:S02]  /*1460*/  LEA R12, R72, R9, 0x5 ;  /* 0x00000009480c7211 */ /* 0x000fc400078e28ff */
[----:B------:R-:W-:-:S03]  /*1470*/  IADD3 R9, PT, PT, R9, 0x2, RZ ;  /* 0x0000000209097810 */ /* 0x000fc60007ffe0ff */
[----:B------:R-:W-:Y:S01]  /*1480*/  IMAD R12, R12, 0x4, R71 ;  /* 0x000000040c0c7824 */ /* 0x000fe200078e0247 */
[----:B------:R-:W-:-:S05]  /*1490*/  ISETP.NE.AND P0, PT, R9, 0x20, PT ;  /* 0x000000200900780c */ /* 0x000fca0003f05270 */
[----:B------:R-:W2:Y:S02]  /*14a0*/  LDS.64 R12, [R12] ;  /* 0x000000000c0c7984 */ /* 0x000ea40000000a00 */
[CC--:B--2---:R-:W-:Y:S01]  /*14b0*/  FFMA R10, R31.reuse, R12.reuse, R10 ;  /* 0x0000000c1f0a7223 */ /* 0x0c4fe2000000000a */
[-C--:B------:R-:W-:Y:S01]  /*14c0*/  FFMA R11, R31, R13.reuse, R11 ;  /* 0x0000000d1f0b7223 */ /* 0x080fe2000000000b */
[C---:B---3--:R-:W-:Y:S01]  /*14d0*/  FFMA R14, R33.reuse, R12, R14 ;  /* 0x0000000c210e7223 */ /* 0x048fe2000000000e */
[----:B------:R-:W-:-:S03]  /*14e0*/  FFMA R15, R33, R13, R15 ;  /* 0x0000000d210f7223 */ /* 0x000fc6000000000f */
[----:B------:R1:W-:Y:S01]  /*14f0*/  STL.64 [R8], R10 ;  /* 0x0000000a08007387 */ /* 0x0003e20000100a00 */
[CC--:B----4-:R-:W-:Y:S01]  /*1500*/  FFMA R16, R35.reuse, R12.reuse, R16 ;  /* 0x0000000c23107223 */ /* 0x0d0fe20000000010 */
[-C--:B------:R-:W-:Y:S02]  /*1510*/  FFMA R17, R35, R13.reuse, R17 ;  /* 0x0000000d23117223 */ /* 0x080fe40000000011 */
[----:B------:R1:W-:Y:S01]  /*1520*/  STL.64 [R8+0x200], R14 ;  /* 0x0002000e08007387 */ /* 0x0003e20000100a00 */
[CC--:B-----5:R-:W-:Y:S01]  /*1530*/  FFMA R18, R37.reuse, R12.reuse, R18 ;  /* 0x0000000c25127223 */ /* 0x0e0fe20000000012 */
[-C--:B------:R-:W-:Y:S02]  /*1540*/  FFMA R19, R37, R13.reuse, R19 ;  /* 0x0000000d25137223 */ /* 0x080fe40000000013 */
[----:B------:R1:W-:Y:S01]  /*1550*/  STL.64 [R8+0x400], R16 ;  /* 0x0004001008007387 */ /* 0x0003e20000100a00 */
[C---:B------:R-:W-:Y:S01]  /*1560*/  FFMA R20, R39.reuse, R12, R20 ;  /* 0x0000000c27147223 */ /* 0x040fe20000000014 */
[----:B------:R-:W-:-:S02]  /*1570*/  FFMA R21, R39, R13, R21 ;  /* 0x0000000d27157223 */ /* 0x000fc40000000015 */
[----:B------:R1:W-:Y:S01]  /*1580*/  STL.64 [R8+0x600], R18 ;  /* 0x0006001208007387 */ /* 0x0003e20000100a00 */
[CC--:B------:R-:W-:Y:S01]  /*1590*/  FFMA R22, R41.reuse, R12.reuse, R22 ;  /* 0x0000000c29167223 */ /* 0x0c0fe20000000016 */
[-C--:B------:R-:W-:Y:S02]  /*15a0*/  FFMA R23, R41, R13.reuse, R23 ;  /* 0x0000000d29177223 */ /* 0x080fe40000000017 */
[----:B------:R1:W-:Y:S01]  /*15b0*/  STL.64 [R8+0x80], R20 ;  /* 0x0000801408007387 */ /* 0x0003e20000100a00 */
[CC--:B------:R-:W-:Y:S01]  /*15c0*/  FFMA R24, R43.reuse, R12.reuse, R24 ;  /* 0x0000000c2b187223 */ /* 0x0c0fe20000000018 */
        /* <DEDUP_REMOVED lines=26> */
[C---:B------:R-:W-:Y:S01]  /*1770*/  FFMA R62, R70.reuse, R12, R62 ;  /* 0x0000000c463e7223 */ /* 0x040fe2000000003e */
[----:B------:R-:W-:Y:S02]  /*1780*/  FFMA R63, R70, R13, R63 ;  /* 0x0000000d463f7223 */ /* 0x000fe4000000003f */
[----:B------:R1:W-:Y:S04]  /*1790*/  STL.64 [R8+0x580], R60 ;  /* 0x0005803c08007387 */ /* 0x0003e80000100a00 */
[----:B------:R1:W-:Y:S01]  /*17a0*/  STL.64 [R8+0x780], R62 ;  /* 0x0007803e08007387 */ /* 0x0003e20000100a00 */
[----:B------:R-:W-:Y:S05]  /*17b0*/  @P0 BRA `(.L_x_1) ;  /* 0xfffffff800e40947 */ /* 0x000fea000383ffff */
[----:B------:R-:W-:Y:S05]  /*17c0*/  BRA.U UP0, `(.L_x_2) ;  /* 0xfffffff900747547 */ /* 0x000fea000b83ffff */
[----:B------:R-:W-:-:S04]  /*17d0*/  IADD3 R7, PT, PT, R7, 0x1, RZ ;  /* 0x0000000107077810 */ /* 0x000fc80007ffe0ff */
[----:B------:R-:W-:-:S13]  /*17e0*/  ISETP.NE.AND P0, PT, R7, 0x40, PT ;  /* 0x000000400700780c */ /* 0x000fda0003f05270 */
[----:B------:R-:W-:Y:S05]  /*17f0*/  @P0 BRA `(.L_x_3) ;  /* 0xfffffff000740947 */ /* 0x000fea000383ffff */
[----:B------:R-:W0:Y:S01]  /*1800*/  LDC.64 R4, c[0x0][0x390] ;  /* 0x0000e400ff047b82 */ /* 0x000e220000000a00 */
[----:B------:R-:W-:Y:S01]  /*1810*/  IMAD R7, R6, 0x3fff, R28 ;  /* 0x00003fff06077824 */ /* 0x000fe200078e021c */
[----:B------:R-:W-:-:S06]  /*1820*/  UMOV UR4, URZ ;  /* 0x000000ff00047c82 */ /* 0x000fcc0008000000 */
.L_x_4:
[----:B--2---:R-:W2:Y:S04]  /*1830*/  LDL.128 R132, [R0+0x270] ;  /* 0x0002700000847983 */ /* 0x004ea80000100c00 */
[----:B-1----:R-:W3:Y:S04]  /*1840*/  LDL.128 R8, [R0+-0x400] ;  /* 0xfffc000000087983 */ /* 0x002ee80000100c00 */
[----:B------:R-:W4:Y:S04]  /*1850*/  LDL.128 R12, [R0+-0x200] ;  /* 0xfffe0000000c7983 */ /* 0x000f280000100c00 */
[----:B------:R-:W5:Y:S04]  /*1860*/  LDL.128 R16, [R0] ;  /* 0x0000000000107983 */ /* 0x000f680000100c00 */
[----:B------:R-:W5:Y:S04]  /*1870*/  LDL.128 R20, [R0+0x200] ;  /* 0x0002000000147983 */ /* 0x000f680000100c00 */
[----:B------:R-:W5:Y:S04]  /*1880*/  LDL.128 R24, [R0+-0x3f0] ;  /* 0xfffc100000187983 */ /* 0x000f680000100c00 */
[----:B------:R-:W5:Y:S04]  /*1890*/  LDL.128 R28, [R0+-0x1f0] ;  /* 0xfffe1000001c7983 */ /* 0x000f680000100c00 */
[----:B------:R-:W5:Y:S04]  /*18a0*/  LDL.128 R32, [R0+0x10] ;  /* 0x0000100000207983 */ /* 0x000f680000100c00 */
        /* <DEDUP_REMOVED lines=23> */
[----:B------:R1:W5:Y:S01]  /*1a20*/  LDL.128 R128, [R0+0x70] ;  /* 0x0000700000807983 */ /* 0x0003620000100c00 */
[C---:B0-----:R-:W-:Y:S01]  /*1a30*/  IMAD.WIDE.U32 R2, R7.reuse, 0x4, R4 ;  /* 0x0000000407027825 */ /* 0x041fe200078e0004 */
[----:B------:R-:W-:Y:S01]  /*1a40*/  UIADD3 UR4, UPT, UPT, UR4, 0x1, URZ ;  /* 0x0000000104047890 */ /* 0x000fe2000fffe0ff */
[----:B------:R-:W-:-:S03]  /*1a50*/  IADD3 R7, PT, PT, R7, 0x1000, RZ ;  /* 0x0000100007077810 */ /* 0x000fc60007ffe0ff */
[----:B------:R-:W-:Y:S01]  /*1a60*/  UISETP.NE.AND UP0, UPT, UR4, 0x4, UPT ;  /* 0x000000040400788c */ /* 0x000fe2000bf05270 */
[----:B-1----:R-:W-:Y:S01]  /*1a70*/  IADD3 R0, PT, PT, R0, 0x80, RZ ;  /* 0x0000008000007810 */ /* 0x002fe20007ffe0ff */
[----:B--2---:R2:W-:Y:S04]  /*1a80*/  STG.E desc[UR10][R2.64+0x600070], R132 ;  /* 0x6000708402007986 */ /* 0x0045e8000c10190a */
[----:B------:R2:W-:Y:S04]  /*1a90*/  STG.E desc[UR10][R2.64+0x600074], R133 ;  /* 0x6000748502007986 */ /* 0x0005e8000c10190a */
[----:B------:R2:W-:Y:S04]  /*1aa0*/  STG.E desc[UR10][R2.64+0x600078], R134 ;  /* 0x6000788602007986 */ /* 0x0005e8000c10190a */
[----:B------:R2:W-:Y:S04]  /*1ab0*/  STG.E desc[UR10][R2.64+0x60007c], R135 ;  /* 0x60007c8702007986 */ /* 0x0005e8000c10190a */
[----:B---3--:R2:W-:Y:S04]  /*1ac0*/  STG.E desc[UR10][R2.64], R8 ;  /* 0x0000000802007986 */ /* 0x0085e8000c10190a */
[----:B------:R2:W-:Y:S04]  /*1ad0*/  STG.E desc[UR10][R2.64+0x4], R9 ;  /* 0x0000040902007986 */ /* 0x0005e8000c10190a */
[----:B------:R2:W-:Y:S04]  /*1ae0*/  STG.E desc[UR10][R2.64+0x8], R10 ;  /* 0x0000080a02007986 */ /* 0x0005e8000c10190a */
[----:B------:R2:W-:Y:S04]  /*1af0*/  STG.E desc[UR10][R2.64+0xc], R11 ;  /* 0x00000c0b02007986 */ /* 0x0005e8000c10190a */
[----:B----4-:R2:W-:Y:S04]  /*1b00*/  STG.E desc[UR10][R2.64+0x200000], R12 ;  /* 0x2000000c02007986 */ /* 0x0105e8000c10190a */
[----:B------:R2:W-:Y:S04]  /*1b10*/  STG.E desc[UR10][R2.64+0x200004], R13 ;  /* 0x2000040d02007986 */ /* 0x0005e8000c10190a */
[----:B------:R2:W-:Y:S04]  /*1b20*/  STG.E desc[UR10][R2.64+0x200008], R14 ;  /* 0x2000080e02007986 */ /* 0x0005e8000c10190a */
[----:B------:R2:W-:Y:S04]  /*1b30*/  STG.E desc[UR10][R2.64+0x20000c], R15 ;  /* 0x20000c0f02007986 */ /* 0x0005e8000c10190a */
[----:B-----5:R2:W-:Y:S04]  /*1b40*/  STG.E desc[UR10][R2.64+0x400000], R16 ;  /* 0x4000001002007986 */ /* 0x0205e8000c10190a */
[----:B------:R2:W-:Y:S04]  /*1b50*/  STG.E desc[UR10][R2.64+0x400004], R17 ;  /* 0x4000041102007986 */ /* 0x0005e8000c10190a */
        /* <DEDUP_REMOVED lines=113> */
[----:B------:R2:W-:Y:S01]  /*2270*/  STG.E desc[UR10][R2.64+0x40007c], R131 ;  /* 0x40007c8302007986 */ /* 0x0005e2000c10190a */
[----:B------:R-:W-:Y:S05]  /*2280*/  BRA.U UP0, `(.L_x_4) ;  /* 0xfffffff500687547 */ /* 0x000fea000b83ffff */
[----:B------:R-:W-:Y:S05]  /*2290*/  EXIT ;  /* 0x000000000000794d */ /* 0x000fea0003800000 */
.L_x_5:
[----:B------:R-:W-:-:S00]  /*22a0*/  BRA `(.L_x_5) ;  /* 0xfffffffc00fc7947 */ /* 0x000fc0000383ffff */
[----:B------:R-:W-:-:S00]  /*22b0*/  NOP ;  /* 0x0000000000007918 */ /* 0x000fc00000000000 */
        /* <DEDUP_REMOVED lines=12> */
.L_x_6:


//--------------------- .nv.shared.mymatmul_kernel0 --------------------------
	.section	.nv.shared.mymatmul_kernel0,"aw",@nobits
	.sectionflags	@""
	.align	4
.nv.shared.mymatmul_kernel0:
	.zero		35840


//--------------------- .nv.shared.reserved.0     --------------------------
	.section	.nv.shared.reserved.0,"aw",@nobits
	.weak		__nv_reservedSMEM_offset_0_alias
	.size		__nv_reservedSMEM_offset_0_alias, 0, 64
	.other		__nv_reservedSMEM_offset_0_alias,@"STO_CUDA_RESERVED_SHARED STV_DEFAULT"
__nv_reservedSMEM_offset_0_alias:
	.zero		0
	.zero		64


//--------------------- .nv.constant0.mymatmul_kernel0 --------------------------
	.section	.nv.constant0.mymatmul_kernel0,"a",@progbits
	.sectionflags	@""
	.align	4
.nv.constant0.mymatmul_kernel0:
	.zero		920


//--------------------- SYMBOLS --------------------------

	.type		.nv.reservedSmem.offset0,@object
	.size		.nv.reservedSmem.offset0,0x4
	.type		.nv.reservedSmem.cap,@object
	.size		.nv.reservedSmem.cap,0x4
